//
// Generated by NVIDIA NVVM Compiler
//
// Compiler Build ID: CL-36424714
// Cuda compilation tools, release 13.0, V13.0.88
// Based on NVVM 20.0.0
//

.version 9.0
.target sm_100
.address_size 64

	// .globl	_Z7clarityPiii

.visible .entry _Z7clarityPiii(
	.param .u64 .ptr .align 1 _Z7clarityPiii_param_0,
	.param .u32 _Z7clarityPiii_param_1,
	.param .u32 _Z7clarityPiii_param_2
)
{
	.reg .pred 	%p<2>;
	.reg .b32 	%r<7>;
	.reg .b64 	%rd<5>;

	ld.param.u64 	%rd1, [_Z7clarityPiii_param_0];
	ld.param.u32 	%r3, [_Z7clarityPiii_param_1];
	ld.param.u32 	%r2, [_Z7clarityPiii_param_2];
	mov.u32 	%r4, %ntid.x;
	mov.u32 	%r5, %ctaid.x;
	mov.u32 	%r6, %tid.x;
	mad.lo.s32 	%r1, %r4, %r5, %r6;
	setp.ge.s32 	%p1, %r1, %r3;
	@%p1 bra 	$L__BB0_2;
	cvta.to.global.u64 	%rd2, %rd1;
	mul.wide.s32 	%rd3, %r1, 4;
	add.s64 	%rd4, %rd2, %rd3;
	st.global.u32 	[%rd4], %r2;
$L__BB0_2:
	ret;

}
	// .globl	_Z7nearestPiS_S_S_iS_S_S_
.visible .entry _Z7nearestPiS_S_S_iS_S_S_(
	.param .u64 .ptr .align 1 _Z7nearestPiS_S_S_iS_S_S__param_0,
	.param .u64 .ptr .align 1 _Z7nearestPiS_S_S_iS_S_S__param_1,
	.param .u64 .ptr .align 1 _Z7nearestPiS_S_S_iS_S_S__param_2,
	.param .u64 .ptr .align 1 _Z7nearestPiS_S_S_iS_S_S__param_3,
	.param .u32 _Z7nearestPiS_S_S_iS_S_S__param_4,
	.param .u64 .ptr .align 1 _Z7nearestPiS_S_S_iS_S_S__param_5,
	.param .u64 .ptr .align 1 _Z7nearestPiS_S_S_iS_S_S__param_6,
	.param .u64 .ptr .align 1 _Z7nearestPiS_S_S_iS_S_S__param_7
)
{
	.reg .pred 	%p<27>;
	.reg .b32 	%r<35>;
	.reg .b64 	%rd<34>;

	ld.param.u64 	%rd8, [_Z7nearestPiS_S_S_iS_S_S__param_0];
	ld.param.u64 	%rd3, [_Z7nearestPiS_S_S_iS_S_S__param_1];
	ld.param.u64 	%rd4, [_Z7nearestPiS_S_S_iS_S_S__param_2];
	ld.param.u64 	%rd9, [_Z7nearestPiS_S_S_iS_S_S__param_3];
	ld.param.u32 	%r15, [_Z7nearestPiS_S_S_iS_S_S__param_4];
	ld.param.u64 	%rd5, [_Z7nearestPiS_S_S_iS_S_S__param_5];
	ld.param.u64 	%rd6, [_Z7nearestPiS_S_S_iS_S_S__param_6];
	ld.param.u64 	%rd7, [_Z7nearestPiS_S_S_iS_S_S__param_7];
	cvta.to.global.u64 	%rd1, %rd8;
	cvta.to.global.u64 	%rd10, %rd9;
	mov.u32 	%r1, %ctaid.x;
	ld.global.u32 	%r2, [%rd10];
	rem.s32 	%r16, %r2, %r15;
	setp.eq.s32 	%p3, %r16, 0;
	@%p3 bra 	$L__BB1_14;
	cvta.to.global.u64 	%rd11, %rd5;
	mov.u32 	%r3, %tid.x;
	setp.ne.s32 	%p4, %r3, 0;
	mul.wide.u32 	%rd12, %r1, 4;
	add.s64 	%rd2, %rd11, %rd12;
	@%p4 bra 	$L__BB1_3;
	mov.b32 	%r17, 2147483647;
	st.global.u32 	[%rd2], %r17;
$L__BB1_3:
	bar.sync 	0;
	add.s32 	%r18, %r2, %r1;
	rem.s32 	%r4, %r18, %r15;
	setp.eq.s32 	%p5, %r1, %r3;
	@%p5 bra 	$L__BB1_14;
	add.s64 	%rd14, %rd1, %rd12;
	ld.global.u32 	%r19, [%rd14];
	setp.lt.s32 	%p6, %r19, 1;
	@%p6 bra 	$L__BB1_14;
	mul.wide.u32 	%rd15, %r3, 4;
	add.s64 	%rd16, %rd1, %rd15;
	ld.global.u32 	%r20, [%rd16];
	setp.lt.s32 	%p7, %r20, 1;
	@%p7 bra 	$L__BB1_14;
	cvta.to.global.u64 	%rd17, %rd4;
	cvta.to.global.u64 	%rd18, %rd3;
	add.s64 	%rd20, %rd18, %rd12;
	ld.global.u32 	%r21, [%rd20];
	add.s64 	%rd21, %rd17, %rd12;
	ld.global.u32 	%r6, [%rd21];
	add.s64 	%rd23, %rd18, %rd15;
	ld.global.u32 	%r7, [%rd23];
	add.s64 	%rd24, %rd17, %rd15;
	ld.global.u32 	%r8, [%rd24];
	mul.wide.s32 	%rd25, %r4, 4;
	add.s64 	%rd26, %rd18, %rd25;
	ld.global.u32 	%r22, [%rd26];
	add.s64 	%rd27, %rd17, %rd25;
	ld.global.u32 	%r10, [%rd27];
	sub.s32 	%r11, %r8, %r6;
	sub.s32 	%r12, %r7, %r21;
	setp.lt.s32 	%p9, %r7, %r21;
	setp.gt.s32 	%p10, %r22, %r21;
	and.pred  	%p11, %p9, %p10;
	mov.pred 	%p26, 0;
	@%p11 bra 	$L__BB1_10;
	setp.gt.s32 	%p13, %r7, %r21;
	setp.lt.s32 	%p14, %r22, %r21;
	and.pred  	%p15, %p13, %p14;
	@%p15 bra 	$L__BB1_10;
	setp.lt.s32 	%p17, %r8, %r6;
	setp.gt.s32 	%p18, %r10, %r6;
	and.pred  	%p19, %p17, %p18;
	@%p19 bra 	$L__BB1_10;
	setp.le.s32 	%p20, %r8, %r6;
	setp.ge.s32 	%p21, %r10, %r6;
	or.pred  	%p26, %p20, %p21;
$L__BB1_10:
	sub.s32 	%r24, %r10, %r6;
	mul.lo.s32 	%r25, %r24, %r12;
	sub.s32 	%r26, %r22, %r21;
	mul.lo.s32 	%r27, %r26, %r11;
	setp.ne.s32 	%p22, %r25, %r27;
	not.pred 	%p23, %p26;
	mov.b32 	%r34, -1;
	or.pred  	%p24, %p22, %p23;
	@%p24 bra 	$L__BB1_12;
	abs.s32 	%r28, %r11;
	abs.s32 	%r29, %r12;
	add.s32 	%r34, %r28, %r29;
	atom.global.min.s32 	%r30, [%rd2], %r34;
$L__BB1_12:
	bar.sync 	0;
	ld.global.u32 	%r31, [%rd2];
	setp.ne.s32 	%p25, %r34, %r31;
	@%p25 bra 	$L__BB1_14;
	cvta.to.global.u64 	%rd28, %rd7;
	add.s64 	%rd30, %rd28, %rd15;
	atom.global.add.u32 	%r32, [%rd30], -1;
	cvta.to.global.u64 	%rd31, %rd6;
	add.s64 	%rd33, %rd31, %rd12;
	atom.global.add.u32 	%r33, [%rd33], 1;
$L__BB1_14:
	ret;

}
	// .globl	_Z9copypastePiS_
.visible .entry _Z9copypastePiS_(
	.param .u64 .ptr .align 1 _Z9copypastePiS__param_0,
	.param .u64 .ptr .align 1 _Z9copypastePiS__param_1
)
{
	.reg .b32 	%r<3>;
	.reg .b64 	%rd<8>;

	ld.param.u64 	%rd1, [_Z9copypastePiS__param_0];
	ld.param.u64 	%rd2, [_Z9copypastePiS__param_1];
	cvta.to.global.u64 	%rd3, %rd1;
	cvta.to.global.u64 	%rd4, %rd2;
	mov.u32 	%r1, %tid.x;
	mul.wide.u32 	%rd5, %r1, 4;
	add.s64 	%rd6, %rd4, %rd5;
	ld.global.u32 	%r2, [%rd6];
	add.s64 	%rd7, %rd3, %rd5;
	st.global.u32 	[%rd7], %r2;
	ret;

}
	// .globl	_Z7checkerPiS_S_S_
.visible .entry _Z7checkerPiS_S_S_(
	.param .u64 .ptr .align 1 _Z7checkerPiS_S_S__param_0,
	.param .u64 .ptr .align 1 _Z7checkerPiS_S_S__param_1,
	.param .u64 .ptr .align 1 _Z7checkerPiS_S_S__param_2,
	.param .u64 .ptr .align 1 _Z7checkerPiS_S_S__param_3
)
{
	.reg .pred 	%p<3>;
	.reg .b32 	%r<5>;
	.reg .b64 	%rd<9>;

	ld.param.u64 	%rd1, [_Z7checkerPiS_S_S__param_0];
	ld.param.u64 	%rd2, [_Z7checkerPiS_S_S__param_1];
	ld.param.u64 	%rd3, [_Z7checkerPiS_S_S__param_3];
	mov.u32 	%r1, %tid.x;
	setp.ne.s32 	%p1, %r1, 0;
	@%p1 bra 	$L__BB3_2;
	cvta.to.global.u64 	%rd4, %rd3;
	atom.global.add.u32 	%r2, [%rd4], 1;
$L__BB3_2:
	cvta.to.global.u64 	%rd5, %rd1;
	mul.wide.u32 	%rd6, %r1, 4;
	add.s64 	%rd7, %rd5, %rd6;
	ld.global.u32 	%r3, [%rd7];
	setp.lt.s32 	%p2, %r3, 1;
	@%p2 bra 	$L__BB3_4;
	cvta.to.global.u64 	%rd8, %rd2;
	atom.global.add.u32 	%r4, [%rd8], 1;
$L__BB3_4:
	ret;

}


// ===== COMPILED SASS (sm_100) =====

	.target	sm_100

	.elftype	@"ET_EXEC"


//--------------------- .note.nv.tkinfo           --------------------------
	.section	.note.nv.tkinfo,"",@"SHT_NOTE"
	.sectionflags	@"SHF_NOTE_NV_TKINFO"
	.tkinfo
        /*0018*/ 	.word	0x00000002
        /*0030*/ 	.string	""
        /*0030*/ 	.string	"ptxas"
        /*0030*/ 	.string	"Cuda compilation tools, release 13.0, V13.0.88"
        /*0030*/ 	.string	"Build cuda_13.0.r13.0/compiler.36424714_0"
        /*0030*/ 	.string	"-arch sm_100 -m 64 "



//--------------------- .note.nv.cuinfo           --------------------------
	.section	.note.nv.cuinfo,"",@"SHT_NOTE"
	.sectionflags	@"SHF_NOTE_NV_CUINFO"
        /*0018*/ 	.short	0x0002
        /*001a*/ 	.short	0x0064
        /*001c*/ 	.short	0x0082
	.zero		2


//--------------------- .nv.info                  --------------------------
	.section	.nv.info,"",@"SHT_CUDA_INFO"
	.align	4


	//----- nvinfo : EIATTR_REGCOUNT
	.align		4
        /*0000*/ 	.byte	0x04, 0x2f
        /*0002*/ 	.short	(.L_1 - .L_0)
	.align		4
.L_0:
        /*0004*/ 	.word	index@(_Z7clarityPiii)
        /*0008*/ 	.word	0x0000000a


	//----- nvinfo : EIATTR_FRAME_SIZE
	.align		4
.L_1:
        /*000c*/ 	.byte	0x04, 0x11
        /*000e*/ 	.short	(.L_3 - .L_2)
	.align		4
.L_2:
        /*0010*/ 	.word	index@(_Z7clarityPiii)
        /*0014*/ 	.word	0x00000000


	//----- nvinfo : EIATTR_REGCOUNT
	.align		4
.L_3:
        /*0018*/ 	.byte	0x04, 0x2f
        /*001a*/ 	.short	(.L_5 - .L_4)
	.align		4
.L_4:
        /*001c*/ 	.word	index@(_Z7nearestPiS_S_S_iS_S_S_)
        /*0020*/ 	.word	0x00000016


	//----- nvinfo : EIATTR_FRAME_SIZE
	.align		4
.L_5:
        /*0024*/ 	.byte	0x04, 0x11
        /*0026*/ 	.short	(.L_7 - .L_6)
	.align		4
.L_6:
        /*0028*/ 	.word	index@(_Z7nearestPiS_S_S_iS_S_S_)
        /*002c*/ 	.word	0x00000000


	//----- nvinfo : EIATTR_REGCOUNT
	.align		4
.L_7:
        /*0030*/ 	.byte	0x04, 0x2f
        /*0032*/ 	.short	(.L_9 - .L_8)
	.align		4
.L_8:
        /*0034*/ 	.word	index@(_Z9copypastePiS_)
        /*0038*/ 	.word	0x0000000a


	//----- nvinfo : EIATTR_FRAME_SIZE
	.align		4
.L_9:
        /*003c*/ 	.byte	0x04, 0x11
        /*003e*/ 	.short	(.L_11 - .L_10)
	.align		4
.L_10:
        /*0040*/ 	.word	index@(_Z9copypastePiS_)
        /*0044*/ 	.word	0x00000000


	//----- nvinfo : EIATTR_REGCOUNT
	.align		4
.L_11:
        /*0048*/ 	.byte	0x04, 0x2f
        /*004a*/ 	.short	(.L_13 - .L_12)
	.align		4
.L_12:
        /*004c*/ 	.word	index@(_Z7checkerPiS_S_S_)
        /*0050*/ 	.word	0x0000000a


	//----- nvinfo : EIATTR_FRAME_SIZE
	.align		4
.L_13:
        /*0054*/ 	.byte	0x04, 0x11
        /*0056*/ 	.short	(.L_15 - .L_14)
	.align		4
.L_14:
        /*0058*/ 	.word	index@(_Z7checkerPiS_S_S_)
        /*005c*/ 	.word	0x00000000


	//----- nvinfo : EIATTR_MIN_STACK_SIZE
	.align		4
.L_15:
        /*0060*/ 	.byte	0x04, 0x12
        /*0062*/ 	.short	(.L_17 - .L_16)
	.align		4
.L_16:
        /*0064*/ 	.word	index@(_Z7checkerPiS_S_S_)
        /*0068*/ 	.word	0x00000000


	//----- nvinfo : EIATTR_MIN_STACK_SIZE
	.align		4
.L_17:
        /*006c*/ 	.byte	0x04, 0x12
        /*006e*/ 	.short	(.L_19 - .L_18)
	.align		4
.L_18:
        /*0070*/ 	.word	index@(_Z9copypastePiS_)
        /*0074*/ 	.word	0x00000000


	//----- nvinfo : EIATTR_MIN_STACK_SIZE
	.align		4
.L_19:
        /*0078*/ 	.byte	0x04, 0x12
        /*007a*/ 	.short	(.L_21 - .L_20)
	.align		4
.L_20:
        /*007c*/ 	.word	index@(_Z7nearestPiS_S_S_iS_S_S_)
        /*0080*/ 	.word	0x00000000


	//----- nvinfo : EIATTR_MIN_STACK_SIZE
	.align		4
.L_21:
        /*0084*/ 	.byte	0x04, 0x12
        /*0086*/ 	.short	(.L_23 - .L_22)
	.align		4
.L_22:
        /*0088*/ 	.word	index@(_Z7clarityPiii)
        /*008c*/ 	.word	0x00000000
.L_23:


//--------------------- .nv.compat                --------------------------
	.section	.nv.compat,"",@"SHT_CUDA_COMPAT_INFO"
	.align	4
        /*0000*/ 	.byte	0x02, 0x09, 0x00, 0x00, 0x02, 0x02, 0x01, 0x00, 0x02, 0x05, 0x05, 0x00, 0x03, 0x07, 0x01, 0x01
        /*0010*/ 	.byte	0x02, 0x03, 0x00, 0x00, 0x02, 0x06, 0x01, 0x00, 0x04, 0x0b, 0x08, 0x00, 0x09, 0x00, 0x00, 0x00
        /*0020*/ 	.byte	0x00, 0x00, 0x00, 0x00


//--------------------- .nv.info._Z7checkerPiS_S_S_ --------------------------
	.section	.nv.info._Z7checkerPiS_S_S_,"",@"SHT_CUDA_INFO"
	.sectionflags	@""
	.align	4


	//----- nvinfo : EIATTR_CUDA_API_VERSION
	.align		4
        /*0000*/ 	.byte	0x04, 0x37
        /*0002*/ 	.short	(.L_25 - .L_24)
.L_24:
        /*0004*/ 	.word	0x00000082


	//----- nvinfo : EIATTR_KPARAM_INFO
	.align		4
.L_25:
        /*0008*/ 	.byte	0x04, 0x17
        /*000a*/ 	.short	(.L_27 - .L_26)
.L_26:
        /*000c*/ 	.word	0x00000000
        /*0010*/ 	.short	0x0003
        /*0012*/ 	.short	0x0018
        /*0014*/ 	.byte	0x00, 0xf5, 0x21, 0x00


	//----- nvinfo : EIATTR_KPARAM_INFO
	.align		4
.L_27:
        /*0018*/ 	.byte	0x04, 0x17
        /*001a*/ 	.short	(.L_29 - .L_28)
.L_28:
        /*001c*/ 	.word	0x00000000
        /*0020*/ 	.short	0x0002
        /*0022*/ 	.short	0x0010
        /*0024*/ 	.byte	0x00, 0xf5, 0x21, 0x00


	//----- nvinfo : EIATTR_KPARAM_INFO
	.align		4
.L_29:
        /*0028*/ 	.byte	0x04, 0x17
        /*002a*/ 	.short	(.L_31 - .L_30)
.L_30:
        /*002c*/ 	.word	0x00000000
        /*0030*/ 	.short	0x0001
        /*0032*/ 	.short	0x0008
        /*0034*/ 	.byte	0x00, 0xf5, 0x21, 0x00


	//----- nvinfo : EIATTR_KPARAM_INFO
	.align		4
.L_31:
        /*0038*/ 	.byte	0x04, 0x17
        /*003a*/ 	.short	(.L_33 - .L_32)
.L_32:
        /*003c*/ 	.word	0x00000000
        /*0040*/ 	.short	0x0000
        /*0042*/ 	.short	0x0000
        /*0044*/ 	.byte	0x00, 0xf5, 0x21, 0x00


	//----- nvinfo : EIATTR_SPARSE_MMA_MASK
	.align		4
.L_33:
        /*0048*/ 	.byte	0x03, 0x50
        /*004a*/ 	.short	0x0000


	//----- nvinfo : EIATTR_MAXREG_COUNT
	.align		4
        /*004c*/ 	.byte	0x03, 0x1b
        /*004e*/ 	.short	0x00ff


	//----- nvinfo : EIATTR_MERCURY_ISA_VERSION
	.align		4
        /*0050*/ 	.byte	0x03, 0x5f
        /*0052*/ 	.short	0x0101


	//----- nvinfo : EIATTR_INT_WARP_WIDE_INSTR_OFFSETS
	.align		4
        /*0054*/ 	.byte	0x04, 0x31
        /*0056*/ 	.short	(.L_35 - .L_34)


	//   ....[0]....
.L_34:
        /*0058*/ 	.word	0x00000110


	//----- nvinfo : EIATTR_VRC_CTA_INIT_COUNT
	.align		4
.L_35:
        /*005c*/ 	.byte	0x02, 0x4a
	.zero		1
	.zero		1


	//----- nvinfo : EIATTR_EXIT_INSTR_OFFSETS
	.align		4
        /*0060*/ 	.byte	0x04, 0x1c
        /*0062*/ 	.short	(.L_37 - .L_36)


	//   ....[0]....
.L_36:
        /*0064*/ 	.word	0x000000e0


	//   ....[1]....
        /*0068*/ 	.word	0x00000160


	//----- nvinfo : EIATTR_CRS_STACK_SIZE
	.align		4
.L_37:
        /*006c*/ 	.byte	0x04, 0x1e
        /*006e*/ 	.short	(.L_39 - .L_38)
.L_38:
        /*0070*/ 	.word	0x00000000


	//----- nvinfo : EIATTR_CBANK_PARAM_SIZE
	.align		4
.L_39:
        /*0074*/ 	.byte	0x03, 0x19
        /*0076*/ 	.short	0x0020


	//----- nvinfo : EIATTR_PARAM_CBANK
	.align		4
        /*0078*/ 	.byte	0x04, 0x0a
        /*007a*/ 	.short	(.L_41 - .L_40)
	.align		4
.L_40:
        /*007c*/ 	.word	index@(.nv.constant0._Z7checkerPiS_S_S_)
        /*0080*/ 	.short	0x0380
        /*0082*/ 	.short	0x0020


	//----- nvinfo : EIATTR_SW_WAR
	.align		4
.L_41:
        /*0084*/ 	.byte	0x04, 0x36
        /*0086*/ 	.short	(.L_43 - .L_42)
.L_42:
        /*0088*/ 	.word	0x00000008
.L_43:


//--------------------- .nv.info._Z9copypastePiS_ --------------------------
	.section	.nv.info._Z9copypastePiS_,"",@"SHT_CUDA_INFO"
	.sectionflags	@""
	.align	4


	//----- nvinfo : EIATTR_CUDA_API_VERSION
	.align		4
        /*0000*/ 	.byte	0x04, 0x37
        /*0002*/ 	.short	(.L_45 - .L_44)
.L_44:
        /*0004*/ 	.word	0x00000082


	//----- nvinfo : EIATTR_KPARAM_INFO
	.align		4
.L_45:
        /*0008*/ 	.byte	0x04, 0x17
        /*000a*/ 	.short	(.L_47 - .L_46)
.L_46:
        /*000c*/ 	.word	0x00000000
        /*0010*/ 	.short	0x0001
        /*0012*/ 	.short	0x0008
        /*0014*/ 	.byte	0x00, 0xf5, 0x21, 0x00


	//----- nvinfo : EIATTR_KPARAM_INFO
	.align		4
.L_47:
        /*0018*/ 	.byte	0x04, 0x17
        /*001a*/ 	.short	(.L_49 - .L_48)
.L_48:
        /*001c*/ 	.word	0x00000000
        /*0020*/ 	.short	0x0000
        /*0022*/ 	.short	0x0000
        /*0024*/ 	.byte	0x00, 0xf5, 0x21, 0x00


	//----- nvinfo : EIATTR_SPARSE_MMA_MASK
	.align		4
.L_49:
        /*0028*/ 	.byte	0x03, 0x50
        /*002a*/ 	.short	0x0000


	//----- nvinfo : EIATTR_MAXREG_COUNT
	.align		4
        /*002c*/ 	.byte	0x03, 0x1b
        /*002e*/ 	.short	0x00ff


	//----- nvinfo : EIATTR_MERCURY_ISA_VERSION
	.align		4
        /*0030*/ 	.byte	0x03, 0x5f
        /*0032*/ 	.short	0x0101


	//----- nvinfo : EIATTR_VRC_CTA_INIT_COUNT
	.align		4
        /*0034*/ 	.byte	0x02, 0x4a
	.zero		1
	.zero		1


	//----- nvinfo : EIATTR_EXIT_INSTR_OFFSETS
	.align		4
        /*0038*/ 	.byte	0x04, 0x1c
        /*003a*/ 	.short	(.L_51 - .L_50)


	//   ....[0]....
.L_50:
        /*003c*/ 	.word	0x00000090


	//----- nvinfo : EIATTR_CBANK_PARAM_SIZE
	.align		4
.L_51:
        /*0040*/ 	.byte	0x03, 0x19
        /*0042*/ 	.short	0x0010


	//----- nvinfo : EIATTR_PARAM_CBANK
	.align		4
        /*0044*/ 	.byte	0x04, 0x0a
        /*0046*/ 	.short	(.L_53 - .L_52)
	.align		4
.L_52:
        /*0048*/ 	.word	index@(.nv.constant0._Z9copypastePiS_)
        /*004c*/ 	.short	0x0380
        /*004e*/ 	.short	0x0010


	//----- nvinfo : EIATTR_SW_WAR
	.align		4
.L_53:
        /*0050*/ 	.byte	0x04, 0x36
        /*0052*/ 	.short	(.L_55 - .L_54)
.L_54:
        /*0054*/ 	.word	0x00000008
.L_55:


//--------------------- .nv.info._Z7nearestPiS_S_S_iS_S_S_ --------------------------
	.section	.nv.info._Z7nearestPiS_S_S_iS_S_S_,"",@"SHT_CUDA_INFO"
	.sectionflags	@""
	.align	4


	//----- nvinfo : EIATTR_CUDA_API_VERSION
	.align		4
        /*0000*/ 	.byte	0x04, 0x37
        /*0002*/ 	.short	(.L_57 - .L_56)
.L_56:
        /*0004*/ 	.word	0x00000082


	//----- nvinfo : EIATTR_KPARAM_INFO
	.align		4
.L_57:
        /*0008*/ 	.byte	0x04, 0x17
        /*000a*/ 	.short	(.L_59 - .L_58)
.L_58:
        /*000c*/ 	.word	0x00000000
        /*0010*/ 	.short	0x0007
        /*0012*/ 	.short	0x0038
        /*0014*/ 	.byte	0x00, 0xf5, 0x21, 0x00


	//----- nvinfo : EIATTR_KPARAM_INFO
	.align		4
.L_59:
        /*0018*/ 	.byte	0x04, 0x17
        /*001a*/ 	.short	(.L_61 - .L_60)
.L_60:
        /*001c*/ 	.word	0x00000000
        /*0020*/ 	.short	0x0006
        /*0022*/ 	.short	0x0030
        /*0024*/ 	.byte	0x00, 0xf5, 0x21, 0x00


	//----- nvinfo : EIATTR_KPARAM_INFO
	.align		4
.L_61:
        /*0028*/ 	.byte	0x04, 0x17
        /*002a*/ 	.short	(.L_63 - .L_62)
.L_62:
        /*002c*/ 	.word	0x00000000
        /*0030*/ 	.short	0x0005
        /*0032*/ 	.short	0x0028
        /*0034*/ 	.byte	0x00, 0xf5, 0x21, 0x00


	//----- nvinfo : EIATTR_KPARAM_INFO
	.align		4
.L_63:
        /*0038*/ 	.byte	0x04, 0x17
        /*003a*/ 	.short	(.L_65 - .L_64)
.L_64:
        /*003c*/ 	.word	0x00000000
        /*0040*/ 	.short	0x0004
        /*0042*/ 	.short	0x0020
        /*0044*/ 	.byte	0x00, 0xf0, 0x11, 0x00


	//----- nvinfo : EIATTR_KPARAM_INFO
	.align		4
.L_65:
        /*0048*/ 	.byte	0x04, 0x17
        /*004a*/ 	.short	(.L_67 - .L_66)
.L_66:
        /*004c*/ 	.word	0x00000000
        /*0050*/ 	.short	0x0003
        /*0052*/ 	.short	0x0018
        /*0054*/ 	.byte	0x00, 0xf5, 0x21, 0x00


	//----- nvinfo : EIATTR_KPARAM_INFO
	.align		4
.L_67:
        /*0058*/ 	.byte	0x04, 0x17
        /*005a*/ 	.short	(.L_69 - .L_68)
.L_68:
        /*005c*/ 	.word	0x00000000
        /*0060*/ 	.short	0x0002
        /*0062*/ 	.short	0x0010
        /*0064*/ 	.byte	0x00, 0xf5, 0x21, 0x00


	//----- nvinfo : EIATTR_KPARAM_INFO
	.align		4
.L_69:
        /*0068*/ 	.byte	0x04, 0x17
        /*006a*/ 	.short	(.L_71 - .L_70)
.L_70:
        /*006c*/ 	.word	0x00000000
        /*0070*/ 	.short	0x0001
        /*0072*/ 	.short	0x0008
        /*0074*/ 	.byte	0x00, 0xf5, 0x21, 0x00


	//----- nvinfo : EIATTR_KPARAM_INFO
	.align		4
.L_71:
        /*0078*/ 	.byte	0x04, 0x17
        /*007a*/ 	.short	(.L_73 - .L_72)
.L_72:
        /*007c*/ 	.word	0x00000000
        /*0080*/ 	.short	0x0000
        /*0082*/ 	.short	0x0000
        /*0084*/ 	.byte	0x00, 0xf5, 0x21, 0x00


	//----- nvinfo : EIATTR_SPARSE_MMA_MASK
	.align		4
.L_73:
        /*0088*/ 	.byte	0x03, 0x50
        /*008a*/ 	.short	0x0000


	//----- nvinfo : EIATTR_MAXREG_COUNT
	.align		4
        /*008c*/ 	.byte	0x03, 0x1b
        /*008e*/ 	.short	0x00ff


	//----- nvinfo : EIATTR_NUM_BARRIERS
	.align		4
        /*0090*/ 	.byte	0x02, 0x4c
        /*0092*/ 	.byte	0x01
	.zero		1


	//----- nvinfo : EIATTR_MERCURY_ISA_VERSION
	.align		4
        /*0094*/ 	.byte	0x03, 0x5f
        /*0096*/ 	.short	0x0101


	//----- nvinfo : EIATTR_INT_WARP_WIDE_INSTR_OFFSETS
	.align		4
        /*0098*/ 	.byte	0x04, 0x31
        /*009a*/ 	.short	(.L_75 - .L_74)


	//   ....[0]....
.L_74:
        /*009c*/ 	.word	0x00000640


	//   ....[1]....
        /*00a0*/ 	.word	0x00000680


	//   ....[2]....
        /*00a4*/ 	.word	0x00000730


	//----- nvinfo : EIATTR_VRC_CTA_INIT_COUNT
	.align		4
.L_75:
        /*00a8*/ 	.byte	0x02, 0x4a
	.zero		1
	.zero		1


	//----- nvinfo : EIATTR_EXIT_INSTR_OFFSETS
	.align		4
        /*00ac*/ 	.byte	0x04, 0x1c
        /*00ae*/ 	.short	(.L_77 - .L_76)


	//   ....[0]....
.L_76:
        /*00b0*/ 	.word	0x000001c0


	//   ....[1]....
        /*00b4*/ 	.word	0x00000260


	//   ....[2]....
        /*00b8*/ 	.word	0x000002b0


	//   ....[3]....
        /*00bc*/ 	.word	0x00000360


	//   ....[4]....
        /*00c0*/ 	.word	0x00000700


	//   ....[5]....
        /*00c4*/ 	.word	0x000007d0


	//----- nvinfo : EIATTR_CRS_STACK_SIZE
	.align		4
.L_77:
        /*00c8*/ 	.byte	0x04, 0x1e
        /*00ca*/ 	.short	(.L_79 - .L_78)
.L_78:
        /*00cc*/ 	.word	0x00000000


	//----- nvinfo : EIATTR_CBANK_PARAM_SIZE
	.align		4
.L_79:
        /*00d0*/ 	.byte	0x03, 0x19
        /*00d2*/ 	.short	0x0040


	//----- nvinfo : EIATTR_PARAM_CBANK
	.align		4
        /*00d4*/ 	.byte	0x04, 0x0a
        /*00d6*/ 	.short	(.L_81 - .L_80)
	.align		4
.L_80:
        /*00d8*/ 	.word	index@(.nv.constant0._Z7nearestPiS_S_S_iS_S_S_)
        /*00dc*/ 	.short	0x0380
        /*00de*/ 	.short	0x0040


	//----- nvinfo : EIATTR_SW_WAR
	.align		4
.L_81:
        /*00e0*/ 	.byte	0x04, 0x36
        /*00e2*/ 	.short	(.L_83 - .L_82)
.L_82:
        /*00e4*/ 	.word	0x00000008
.L_83:


//--------------------- .nv.info._Z7clarityPiii   --------------------------
	.section	.nv.info._Z7clarityPiii,"",@"SHT_CUDA_INFO"
	.sectionflags	@""
	.align	4


	//----- nvinfo : EIATTR_CUDA_API_VERSION
	.align		4
        /*0000*/ 	.byte	0x04, 0x37
        /*0002*/ 	.short	(.L_85 - .L_84)
.L_84:
        /*0004*/ 	.word	0x00000082


	//----- nvinfo : EIATTR_KPARAM_INFO
	.align		4
.L_85:
        /*0008*/ 	.byte	0x04, 0x17
        /*000a*/ 	.short	(.L_87 - .L_86)
.L_86:
        /*000c*/ 	.word	0x00000000
        /*0010*/ 	.short	0x0002
        /*0012*/ 	.short	0x000c
        /*0014*/ 	.byte	0x00, 0xf0, 0x11, 0x00


	//----- nvinfo : EIATTR_KPARAM_INFO
	.align		4
.L_87:
        /*0018*/ 	.byte	0x04, 0x17
        /*001a*/ 	.short	(.L_89 - .L_88)
.L_88:
        /*001c*/ 	.word	0x00000000
        /*0020*/ 	.short	0x0001
        /*0022*/ 	.short	0x0008
        /*0024*/ 	.byte	0x00, 0xf0, 0x11, 0x00


	//----- nvinfo : EIATTR_KPARAM_INFO
	.align		4
.L_89:
        /*0028*/ 	.byte	0x04, 0x17
        /*002a*/ 	.short	(.L_91 - .L_90)
.L_90:
        /*002c*/ 	.word	0x00000000
        /*0030*/ 	.short	0x0000
        /*0032*/ 	.short	0x0000
        /*0034*/ 	.byte	0x00, 0xf5, 0x21, 0x00


	//----- nvinfo : EIATTR_SPARSE_MMA_MASK
	.align		4
.L_91:
        /*0038*/ 	.byte	0x03, 0x50
        /*003a*/ 	.short	0x0000


	//----- nvinfo : EIATTR_MAXREG_COUNT
	.align		4
        /*003c*/ 	.byte	0x03, 0x1b
        /*003e*/ 	.short	0x00ff


	//----- nvinfo : EIATTR_MERCURY_ISA_VERSION
	.align		4
        /*0040*/ 	.byte	0x03, 0x5f
        /*0042*/ 	.short	0x0101


	//----- nvinfo : EIATTR_VRC_CTA_INIT_COUNT
	.align		4
        /*0044*/ 	.byte	0x02, 0x4a
	.zero		1
	.zero		1


	//----- nvinfo : EIATTR_EXIT_INSTR_OFFSETS
	.align		4
        /*0048*/ 	.byte	0x04, 0x1c
        /*004a*/ 	.short	(.L_93 - .L_92)


	//   ....[0]....
.L_92:
        /*004c*/ 	.word	0x00000070


	//   ....[1]....
        /*0050*/ 	.word	0x000000d0


	//----- nvinfo : EIATTR_CBANK_PARAM_SIZE
	.align		4
.L_93:
        /*0054*/ 	.byte	0x03, 0x19
        /*0056*/ 	.short	0x0010


	//----- nvinfo : EIATTR_PARAM_CBANK
	.align		4
        /*0058*/ 	.byte	0x04, 0x0a
        /*005a*/ 	.short	(.L_95 - .L_94)
	.align		4
.L_94:
        /*005c*/ 	.word	index@(.nv.constant0._Z7clarityPiii)
        /*0060*/ 	.short	0x0380
        /*0062*/ 	.short	0x0010


	//----- nvinfo : EIATTR_SW_WAR
	.align		4
.L_95:
        /*0064*/ 	.byte	0x04, 0x36
        /*0066*/ 	.short	(.L_97 - .L_96)
.L_96:
        /*0068*/ 	.word	0x00000008
.L_97:


//--------------------- .nv.callgraph             --------------------------
	.section	.nv.callgraph,"",@"SHT_CUDA_CALLGRAPH"
	.align	4
	.sectionentsize	8
	.align		4
        /*0000*/ 	.word	0x00000000
	.align		4
        /*0004*/ 	.word	0xffffffff
	.align		4
        /*0008*/ 	.word	0x00000000
	.align		4
        /*000c*/ 	.word	0xfffffffe
	.align		4
        /*0010*/ 	.word	0x00000000
	.align		4
        /*0014*/ 	.word	0xfffffffd
	.align		4
        /*0018*/ 	.word	0x00000000
	.align		4
        /*001c*/ 	.word	0xfffffffc


//--------------------- .text._Z7checkerPiS_S_S_  --------------------------
	.section	.text._Z7checkerPiS_S_S_,"ax",@progbits
	.align	128
        .global         _Z7checkerPiS_S_S_
        .type           _Z7checkerPiS_S_S_,@function
        .size           _Z7checkerPiS_S_S_,(.L_x_10 - _Z7checkerPiS_S_S_)
        .other          _Z7checkerPiS_S_S_,@"STO_CUDA_ENTRY STV_DEFAULT"
_Z7checkerPiS_S_S_:
.text._Z7checkerPiS_S_S_:
[----:B------:R-:W-:Y:S01]  /*0000*/  LDC R1, c[0x0][0x37c] ;  /* 0x0000df00ff017b82 */ /* 0x000fe20000000800 */
[----:B------:R-:W0:Y:S07]  /*0010*/  S2R R3, SR_TID.X ;  /* 0x0000000000037919 */ /* 0x000e2e0000002100 */
[----:B------:R-:W1:Y:S01]  /*0020*/  LDC.64 R4, c[0x0][0x380] ;  /* 0x0000e000ff047b82 */ /* 0x000e620000000a00 */
[----:B------:R-:W2:Y:S01]  /*0030*/  LDCU.64 UR4, c[0x0][0x358] ;  /* 0x00006b00ff0477ac */ /* 0x000ea20008000a00 */
[----:B------:R-:W-:Y:S01]  /*0040*/  BSSY.RECONVERGENT B0, `(.L_x_0) ;  /* 0x0000007000007945 */ /* 0x000fe20003800200 */
[C---:B0-----:R-:W-:Y:S01]  /*0050*/  ISETP.NE.AND P0, PT, R3.reuse, RZ, PT ;  /* 0x000000ff0300720c */ /* 0x041fe20003f05270 */
[----:B-1----:R-:W-:-:S12]  /*0060*/  IMAD.WIDE.U32 R4, R3, 0x4, R4 ;  /* 0x0000000403047825 */ /* 0x002fd800078e0004 */
[----:B--2---:R-:W-:Y:S05]  /*0070*/  @P0 BRA `(.L_x_1) ;  /* 0x00000000000c0947 */ /* 0x004fea0003800000 */
[----:B------:R-:W0:Y:S01]  /*0080*/  LDC.64 R2, c[0x0][0x398] ;  /* 0x0000e600ff027b82 */ /* 0x000e220000000a00 */
[----:B------:R-:W-:-:S05]  /*0090*/  IMAD.MOV.U32 R7, RZ, RZ, 0x1 ;  /* 0x00000001ff077424 */ /* 0x000fca00078e00ff */
[----:B0-----:R0:W-:Y:S02]  /*00a0*/  REDG.E.ADD.STRONG.GPU desc[UR4][R2.64], R7 ;  /* 0x000000070200798e */ /* 0x0011e4000c12e104 */
.L_x_1:
[----:B------:R-:W-:Y:S05]  /*00b0*/  BSYNC.RECONVERGENT B0 ;  /* 0x0000000000007941 */ /* 0x000fea0003800200 */
.L_x_0:
[----:B------:R-:W2:Y:S02]  /*00c0*/  LDG.E R4, desc[UR4][R4.64] ;  /* 0x0000000404047981 */ /* 0x000ea4000c1e1900 */
[----:B--2---:R-:W-:-:S13]  /*00d0*/  ISETP.GE.AND P0, PT, R4, 0x1, PT ;  /* 0x000000010400780c */ /* 0x004fda0003f06270 */
[----:B------:R-:W-:Y:S05]  /*00e0*/  @!P0 EXIT ;  /* 0x000000000000894d */ /* 0x000fea0003800000 */
[----:B------:R-:W1:Y:S01]  /*00f0*/  S2R R0, SR_LANEID ;  /* 0x0000000000007919 */ /* 0x000e620000000000 */
[----:B0-----:R-:W0:Y:S01]  /*0100*/  LDC.64 R2, c[0x0][0x388] ;  /* 0x0000e200ff027b82 */ /* 0x001e220000000a00 */
[----:B------:R-:W-:Y:S02]  /*0110*/  VOTEU.ANY UR6, UPT, PT ;  /* 0x0000000000067886 */ /* 0x000fe400038e0100 */
[----:B------:R-:W-:Y:S02]  /*0120*/  UFLO.U32 UR7, UR6 ;  /* 0x00000006000772bd */ /* 0x000fe400080e0000 */
[----:B------:R-:W0:Y:S04]  /*0130*/  POPC R5, UR6 ;  /* 0x0000000600057d09 */ /* 0x000e280008000000 */
[----:B-1----:R-:W-:-:S13]  /*0140*/  ISETP.EQ.U32.AND P0, PT, R0, UR7, PT ;  /* 0x0000000700007c0c */ /* 0x002fda000bf02070 */
[----:B0-----:R-:W-:Y:S01]  /*0150*/  @P0 REDG.E.ADD.STRONG.GPU desc[UR4][R2.64], R5 ;  /* 0x000000050200098e */ /* 0x001fe2000c12e104 */
[----:B------:R-:W-:Y:S05]  /*0160*/  EXIT ;  /* 0x000000000000794d */ /* 0x000fea0003800000 */
.L_x_2:
[----:B------:R-:W-:-:S00]  /*0170*/  BRA `(.L_x_2) ;  /* 0xfffffffc00fc7947 */ /* 0x000fc0000383ffff */
[----:B------:R-:W-:-:S00]  /*0180*/  NOP ;  /* 0x0000000000007918 */ /* 0x000fc00000000000 */
[----:B------:R-:W-:-:S00]  /*0190*/  NOP ;  /* 0x0000000000007918 */ /* 0x000fc00000000000 */
[----:B------:R-:W-:-:S00]  /*01a0*/  NOP ;  /* 0x0000000000007918 */ /* 0x000fc00000000000 */
[----:B------:R-:W-:-:S00]  /*01b0*/  NOP ;  /* 0x0000000000007918 */ /* 0x000fc00000000000 */
[----:B------:R-:W-:-:S00]  /*01c0*/  NOP ;  /* 0x0000000000007918 */ /* 0x000fc00000000000 */
[----:B------:R-:W-:-:S00]  /*01d0*/  NOP ;  /* 0x0000000000007918 */ /* 0x000fc00000000000 */
[----:B------:R-:W-:-:S00]  /*01e0*/  NOP ;  /* 0x0000000000007918 */ /* 0x000fc00000000000 */
[----:B------:R-:W-:-:S00]  /*01f0*/  NOP ;  /* 0x0000000000007918 */ /* 0x000fc00000000000 */
.L_x_10:


//--------------------- .text._Z9copypastePiS_    --------------------------
	.section	.text._Z9copypastePiS_,"ax",@progbits
	.align	128
        .global         _Z9copypastePiS_
        .type           _Z9copypastePiS_,@function
        .size           _Z9copypastePiS_,(.L_x_11 - _Z9copypastePiS_)
        .other          _Z9copypastePiS_,@"STO_CUDA_ENTRY STV_DEFAULT"
_Z9copypastePiS_:
.text._Z9copypastePiS_:
[----:B------:R-:W-:Y:S01]  /*0000*/  LDC R1, c[0x0][0x37c] ;  /* 0x0000df00ff017b82 */ /* 0x000fe20000000800 */
[----:B------:R-:W0:Y:S07]  /*0010*/  S2R R7, SR_TID.X ;  /* 0x0000000000077919 */ /* 0x000e2e0000002100 */
[----:B------:R-:W0:Y:S01]  /*0020*/  LDC.64 R2, c[0x0][0x388] ;  /* 0x0000e200ff027b82 */ /* 0x000e220000000a00 */
[----:B------:R-:W1:Y:S07]  /*0030*/  LDCU.64 UR4, c[0x0][0x358] ;  /* 0x00006b00ff0477ac */ /* 0x000e6e0008000a00 */
[----:B------:R-:W2:Y:S01]  /*0040*/  LDC.64 R4, c[0x0][0x380] ;  /* 0x0000e000ff047b82 */ /* 0x000ea20000000a00 */
[----:B0-----:R-:W-:-:S06]  /*0050*/  IMAD.WIDE.U32 R2, R7, 0x4, R2 ;  /* 0x0000000407027825 */ /* 0x001fcc00078e0002 */
[----:B-1----:R-:W3:Y:S01]  /*0060*/  LDG.E R3, desc[UR4][R2.64] ;  /* 0x0000000402037981 */ /* 0x002ee2000c1e1900 */
[----:B--2---:R-:W-:-:S05]  /*0070*/  IMAD.WIDE.U32 R4, R7, 0x4, R4 ;  /* 0x0000000407047825 */ /* 0x004fca00078e0004 */
[----:B---3--:R-:W-:Y:S01]  /*0080*/  STG.E desc[UR4][R4.64], R3 ;  /* 0x0000000304007986 */ /* 0x008fe2000c101904 */
[----:B------:R-:W-:Y:S05]  /*0090*/  EXIT ;  /* 0x000000000000794d */ /* 0x000fea0003800000 */
.L_x_3:
        /* <DEDUP_REMOVED lines=14> */
.L_x_11:


//--------------------- .text._Z7nearestPiS_S_S_iS_S_S_ --------------------------
	.section	.text._Z7nearestPiS_S_S_iS_S_S_,"ax",@progbits
	.align	128
        .global         _Z7nearestPiS_S_S_iS_S_S_
        .type           _Z7nearestPiS_S_S_iS_S_S_,@function
        .size           _Z7nearestPiS_S_S_iS_S_S_,(.L_x_12 - _Z7nearestPiS_S_S_iS_S_S_)
        .other          _Z7nearestPiS_S_S_iS_S_S_,@"STO_CUDA_ENTRY STV_DEFAULT"
_Z7nearestPiS_S_S_iS_S_S_:
.text._Z7nearestPiS_S_S_iS_S_S_:
[----:B------:R-:W-:Y:S08]  /*0000*/  LDC R1, c[0x0][0x37c] ;  /* 0x0000df00ff017b82 */ /* 0x000ff00000000800 */
[----:B------:R-:W0:Y:S01]  /*0010*/  LDC.64 R2, c[0x0][0x398] ;  /* 0x0000e600ff027b82 */ /* 0x000e220000000a00 */
[----:B------:R-:W0:Y:S07]  /*0020*/  LDCU.64 UR6, c[0x0][0x358] ;  /* 0x00006b00ff0677ac */ /* 0x000e2e0008000a00 */
[----:B------:R-:W1:Y:S01]  /*0030*/  LDC R5, c[0x0][0x3a0] ;  /* 0x0000e800ff057b82 */ /* 0x000e620000000800 */
[----:B0-----:R-:W2:Y:S01]  /*0040*/  LDG.E R7, desc[UR6][R2.64] ;  /* 0x0000000602077981 */ /* 0x001ea2000c1e1900 */
[----:B-1----:R-:W-:-:S04]  /*0050*/  IABS R4, R5 ;  /* 0x0000000500047213 */ /* 0x002fc80000000000 */
[----:B------:R-:W0:Y:S08]  /*0060*/  I2F.RP R0, R4 ;  /* 0x0000000400007306 */ /* 0x000e300000209400 */
[----:B0-----:R-:W0:Y:S02]  /*0070*/  MUFU.RCP R0, R0 ;  /* 0x0000000000007308 */ /* 0x001e240000001000 */
[----:B0-----:R-:W-:-:S06]  /*0080*/  VIADD R8, R0, 0xffffffe ;  /* 0x0ffffffe00087836 */ /* 0x001fcc0000000000 */
[----:B------:R0:W1:Y:S02]  /*0090*/  F2I.FTZ.U32.TRUNC.NTZ R9, R8 ;  /* 0x0000000800097305 */ /* 0x000064000021f000 */
[----:B0-----:R-:W-:Y:S02]  /*00a0*/  IMAD.MOV.U32 R8, RZ, RZ, RZ ;  /* 0x000000ffff087224 */ /* 0x001fe400078e00ff */
[----:B-1----:R-:W-:-:S04]  /*00b0*/  IMAD.MOV R11, RZ, RZ, -R9 ;  /* 0x000000ffff0b7224 */ /* 0x002fc800078e0a09 */
[----:B------:R-:W-:-:S04]  /*00c0*/  IMAD R11, R11, R4, RZ ;  /* 0x000000040b0b7224 */ /* 0x000fc800078e02ff */
[----:B------:R-:W-:Y:S01]  /*00d0*/  IMAD.HI.U32 R6, R9, R11, R8 ;  /* 0x0000000b09067227 */ /* 0x000fe200078e0008 */
[----:B------:R-:W-:Y:S02]  /*00e0*/  LOP3.LUT R8, RZ, R5, RZ, 0x33, !PT ;  /* 0x00000005ff087212 */ /* 0x000fe400078e33ff */
[----:B--2---:R-:W-:Y:S02]  /*00f0*/  IABS R3, R7 ;  /* 0x0000000700037213 */ /* 0x004fe40000000000 */
[----:B------:R-:W-:-:S03]  /*0100*/  ISETP.GE.AND P1, PT, R7, RZ, PT ;  /* 0x000000ff0700720c */ /* 0x000fc60003f26270 */
[----:B------:R-:W-:-:S04]  /*0110*/  IMAD.HI.U32 R2, R6, R3, RZ ;  /* 0x0000000306027227 */ /* 0x000fc800078e00ff */
[----:B------:R-:W-:-:S04]  /*0120*/  IMAD.MOV R2, RZ, RZ, -R2 ;  /* 0x000000ffff027224 */ /* 0x000fc800078e0a02 */
[----:B------:R-:W-:-:S05]  /*0130*/  IMAD R3, R4, R2, R3 ;  /* 0x0000000204037224 */ /* 0x000fca00078e0203 */
[----:B------:R-:W-:-:S13]  /*0140*/  ISETP.GT.U32.AND P0, PT, R4, R3, PT ;  /* 0x000000030400720c */ /* 0x000fda0003f04070 */
[----:B------:R-:W-:-:S05]  /*0150*/  @!P0 IMAD.IADD R3, R3, 0x1, -R4 ;  /* 0x0000000103038824 */ /* 0x000fca00078e0a04 */
[----:B------:R-:W-:-:S13]  /*0160*/  ISETP.GT.U32.AND P0, PT, R4, R3, PT ;  /* 0x000000030400720c */ /* 0x000fda0003f04070 */
[----:B------:R-:W-:Y:S02]  /*0170*/  @!P0 IADD3 R3, PT, PT, R3, -R4, RZ ;  /* 0x8000000403038210 */ /* 0x000fe40007ffe0ff */
[----:B------:R-:W-:-:S03]  /*0180*/  ISETP.NE.AND P0, PT, R5, RZ, PT ;  /* 0x000000ff0500720c */ /* 0x000fc60003f05270 */
[----:B------:R-:W-:-:S05]  /*0190*/  @!P1 IMAD.MOV R3, RZ, RZ, -R3 ;  /* 0x000000ffff039224 */ /* 0x000fca00078e0a03 */
[----:B------:R-:W-:-:S04]  /*01a0*/  SEL R3, R8, R3, !P0 ;  /* 0x0000000308037207 */ /* 0x000fc80004000000 */
[----:B------:R-:W-:-:S13]  /*01b0*/  ISETP.NE.AND P1, PT, R3, RZ, PT ;  /* 0x000000ff0300720c */ /* 0x000fda0003f25270 */
[----:B------:R-:W-:Y:S05]  /*01c0*/  @!P1 EXIT ;  /* 0x000000000000994d */ /* 0x000fea0003800000 */
[----:B------:R-:W0:Y:S01]  /*01d0*/  S2R R5, SR_TID.X ;  /* 0x0000000000057919 */ /* 0x000e220000002100 */
[----:B------:R-:W1:Y:S01]  /*01e0*/  LDC.64 R2, c[0x0][0x3a8] ;  /* 0x0000ea00ff027b82 */ /* 0x000e620000000a00 */
[----:B------:R-:W1:Y:S01]  /*01f0*/  S2R R0, SR_CTAID.X ;  /* 0x0000000000007919 */ /* 0x000e620000002500 */
[----:B0-----:R-:W-:Y:S01]  /*0200*/  ISETP.NE.AND P1, PT, R5, RZ, PT ;  /* 0x000000ff0500720c */ /* 0x001fe20003f25270 */
[C---:B-1----:R-:W-:Y:S01]  /*0210*/  IMAD.WIDE.U32 R2, R0.reuse, 0x4, R2 ;  /* 0x0000000400027825 */ /* 0x042fe200078e0002 */
[----:B------:R-:W-:-:S11]  /*0220*/  ISETP.NE.AND P2, PT, R0, R5, PT ;  /* 0x000000050000720c */ /* 0x000fd60003f45270 */
[----:B------:R-:W-:-:S05]  /*0230*/  @!P1 IMAD.MOV.U32 R9, RZ, RZ, 0x7fffffff ;  /* 0x7fffffffff099424 */ /* 0x000fca00078e00ff */
[----:B------:R0:W-:Y:S01]  /*0240*/  @!P1 STG.E desc[UR6][R2.64], R9 ;  /* 0x0000000902009986 */ /* 0x0001e2000c101906 */
[----:B------:R-:W-:Y:S06]  /*0250*/  BAR.SYNC.DEFER_BLOCKING 0x0 ;  /* 0x0000000000007b1d */ /* 0x000fec0000010000 */
[----:B------:R-:W-:Y:S05]  /*0260*/  @!P2 EXIT ;  /* 0x000000000000a94d */ /* 0x000fea0003800000 */
[----:B------:R-:W1:Y:S02]  /*0270*/  LDC.64 R12, c[0x0][0x380] ;  /* 0x0000e000ff0c7b82 */ /* 0x000e640000000a00 */
[----:B-1----:R-:W-:-:S06]  /*0280*/  IMAD.WIDE.U32 R10, R0, 0x4, R12 ;  /* 0x00000004000a7825 */ /* 0x002fcc00078e000c */
[----:B------:R-:W2:Y:S02]  /*0290*/  LDG.E R10, desc[UR6][R10.64] ;  /* 0x000000060a0a7981 */ /* 0x000ea4000c1e1900 */
[----:B--2---:R-:W-:-:S13]  /*02a0*/  ISETP.GE.AND P1, PT, R10, 0x1, PT ;  /* 0x000000010a00780c */ /* 0x004fda0003f26270 */
[----:B------:R-:W-:Y:S05]  /*02b0*/  @!P1 EXIT ;  /* 0x000000000000994d */ /* 0x000fea0003800000 */
[----:B------:R-:W-:-:S06]  /*02c0*/  IMAD.WIDE.U32 R10, R5, 0x4, R12 ;  /* 0x00000004050a7825 */ /* 0x000fcc00078e000c */
[----:B------:R-:W2:Y:S01]  /*02d0*/  LDG.E R10, desc[UR6][R10.64] ;  /* 0x000000060a0a7981 */ /* 0x000ea2000c1e1900 */
[----:B0-----:R-:W-:-:S05]  /*02e0*/  IMAD.IADD R9, R7, 0x1, R0 ;  /* 0x0000000107097824 */ /* 0x001fca00078e0200 */
[----:B------:R-:W-:-:S05]  /*02f0*/  IABS R13, R9 ;  /* 0x00000009000d7213 */ /* 0x000fca0000000000 */
[----:B------:R-:W-:-:S04]  /*0300*/  IMAD.HI.U32 R6, R6, R13, RZ ;  /* 0x0000000d06067227 */ /* 0x000fc800078e00ff */
[----:B------:R-:W-:-:S04]  /*0310*/  IMAD.MOV R6, RZ, RZ, -R6 ;  /* 0x000000ffff067224 */ /* 0x000fc800078e0a06 */
[----:B------:R-:W-:-:S05]  /*0320*/  IMAD R13, R4, R6, R13 ;  /* 0x00000006040d7224 */ /* 0x000fca00078e020d */
[----:B------:R-:W-:-:S13]  /*0330*/  ISETP.GT.U32.AND P1, PT, R4, R13, PT ;  /* 0x0000000d0400720c */ /* 0x000fda0003f24070 */
[----:B------:R-:W-:Y:S02]  /*0340*/  @!P1 IADD3 R13, PT, PT, R13, -R4, RZ ;  /* 0x800000040d0d9210 */ /* 0x000fe40007ffe0ff */
[----:B--2---:R-:W-:-:S13]  /*0350*/  ISETP.GE.AND P2, PT, R10, 0x1, PT ;  /* 0x000000010a00780c */ /* 0x004fda0003f46270 */
[----:B------:R-:W-:Y:S05]  /*0360*/  @!P2 EXIT ;  /* 0x000000000000a94d */ /* 0x000fea0003800000 */
[----:B------:R-:W-:Y:S01]  /*0370*/  ISETP.GT.U32.AND P1, PT, R4, R13, PT ;  /* 0x0000000d0400720c */ /* 0x000fe20003f24070 */
[----:B------:R-:W0:Y:S01]  /*0380*/  LDC.64 R10, c[0x0][0x388] ;  /* 0x0000e200ff0a7b82 */ /* 0x000e220000000a00 */
[----:B------:R-:W-:-:S07]  /*0390*/  ISETP.GE.AND P2, PT, R9, RZ, PT ;  /* 0x000000ff0900720c */ /* 0x000fce0003f46270 */
[----:B------:R-:W1:Y:S04]  /*03a0*/  LDC.64 R6, c[0x0][0x390] ;  /* 0x0000e400ff067b82 */ /* 0x000e680000000a00 */
[----:B------:R-:W-:-:S04]  /*03b0*/  @!P1 IMAD.IADD R13, R13, 0x1, -R4 ;  /* 0x000000010d0d9824 */ /* 0x000fc800078e0a04 */
[----:B------:R-:W-:-:S04]  /*03c0*/  IMAD.MOV.U32 R9, RZ, RZ, R13 ;  /* 0x000000ffff097224 */ /* 0x000fc800078e000d */
[----:B------:R-:W-:Y:S02]  /*03d0*/  @!P2 IMAD.MOV R9, RZ, RZ, -R9 ;  /* 0x000000ffff09a224 */ /* 0x000fe400078e0a09 */
[----:B0-----:R-:W-:-:S03]  /*03e0*/  IMAD.WIDE.U32 R14, R5, 0x4, R10 ;  /* 0x00000004050e7825 */ /* 0x001fc600078e000a */
[----:B------:R-:W-:Y:S01]  /*03f0*/  SEL R19, R8, R9, !P0 ;  /* 0x0000000908137207 */ /* 0x000fe20004000000 */
[C-C-:B------:R-:W-:Y:S02]  /*0400*/  IMAD.WIDE.U32 R12, R0.reuse, 0x4, R10.reuse ;  /* 0x00000004000c7825 */ /* 0x140fe400078e000a */
[----:B------:R-:W2:Y:S02]  /*0410*/  LDG.E R15, desc[UR6][R14.64] ;  /* 0x000000060e0f7981 */ /* 0x000ea4000c1e1900 */
[----:B------:R-:W-:Y:S02]  /*0420*/  IMAD.WIDE R16, R19, 0x4, R10 ;  /* 0x0000000413107825 */ /* 0x000fe400078e020a */
[----:B------:R-:W2:Y:S04]  /*0430*/  LDG.E R4, desc[UR6][R12.64] ;  /* 0x000000060c047981 */ /* 0x000ea8000c1e1900 */
[----:B------:R-:W3:Y:S01]  /*0440*/  LDG.E R17, desc[UR6][R16.64] ;  /* 0x0000000610117981 */ /* 0x000ee2000c1e1900 */
[----:B-1----:R-:W-:-:S04]  /*0450*/  IMAD.WIDE.U32 R8, R0, 0x4, R6 ;  /* 0x0000000400087825 */ /* 0x002fc800078e0006 */
[--C-:B------:R-:W-:Y:S02]  /*0460*/  IMAD.WIDE.U32 R10, R5, 0x4, R6.reuse ;  /* 0x00000004050a7825 */ /* 0x100fe400078e0006 */
[----:B------:R-:W4:Y:S02]  /*0470*/  LDG.E R8, desc[UR6][R8.64] ;  /* 0x0000000608087981 */ /* 0x000f24000c1e1900 */
[----:B------:R-:W-:Y:S02]  /*0480*/  IMAD.WIDE R6, R19, 0x4, R6 ;  /* 0x0000000413067825 */ /* 0x000fe400078e0206 */
[----:B------:R-:W4:Y:S04]  /*0490*/  LDG.E R11, desc[UR6][R10.64] ;  /* 0x000000060a0b7981 */ /* 0x000f28000c1e1900 */
[----:B------:R-:W5:Y:S01]  /*04a0*/  LDG.E R7, desc[UR6][R6.64] ;  /* 0x0000000606077981 */ /* 0x000f62000c1e1900 */
[----:B------:R-:W-:Y:S01]  /*04b0*/  BSSY.RECONVERGENT B0, `(.L_x_4) ;  /* 0x0000012000007945 */ /* 0x000fe20003800200 */
[----:B------:R-:W-:-:S02]  /*04c0*/  PLOP3.LUT P0, PT, PT, PT, PT, 0x8, 0x80 ;  /* 0x000000000080781c */ /* 0x000fc40003f0e170 */
[-C--:B--2---:R-:W-:Y:S02]  /*04d0*/  ISETP.LT.AND P2, PT, R15, R4.reuse, PT ;  /* 0x000000040f00720c */ /* 0x084fe40003f41270 */
[----:B---3--:R-:W-:Y:S01]  /*04e0*/  ISETP.GT.AND P1, PT, R17, R4, PT ;  /* 0x000000041100720c */ /* 0x008fe20003f24270 */
[----:B------:R-:W-:Y:S01]  /*04f0*/  IMAD.IADD R13, R15, 0x1, -R4 ;  /* 0x000000010f0d7824 */ /* 0x000fe200078e0a04 */
[----:B------:R-:W-:Y:S01]  /*0500*/  IADD3 R19, PT, PT, -R4, R17, RZ ;  /* 0x0000001104137210 */ /* 0x000fe20007ffe1ff */
[--C-:B----4-:R-:W-:Y:S02]  /*0510*/  IMAD.IADD R12, R11, 0x1, -R8.reuse ;  /* 0x000000010b0c7824 */ /* 0x110fe400078e0a08 */
[----:B-----5:R-:W-:Y:S02]  /*0520*/  IMAD.IADD R14, R7, 0x1, -R8 ;  /* 0x00000001070e7824 */ /* 0x020fe400078e0a08 */
[----:B------:R-:W-:Y:S02]  /*0530*/  IMAD R19, R12, R19, RZ ;  /* 0x000000130c137224 */ /* 0x000fe400078e02ff */
[----:B------:R-:W-:-:S04]  /*0540*/  IMAD R14, R13, R14, RZ ;  /* 0x0000000e0d0e7224 */ /* 0x000fc800078e02ff */
[----:B------:R-:W-:Y:S05]  /*0550*/  @P1 BRA P2, `(.L_x_5) ;  /* 0x00000000001c1947 */ /* 0x000fea0001000000 */
[----:B------:R-:W-:Y:S02]  /*0560*/  ISETP.GE.AND P1, PT, R17, R4, PT ;  /* 0x000000041100720c */ /* 0x000fe40003f26270 */
[----:B------:R-:W-:Y:S02]  /*0570*/  ISETP.GT.AND P2, PT, R7, R8, PT ;  /* 0x000000080700720c */ /* 0x000fe40003f44270 */
[----:B------:R-:W-:Y:S02]  /*0580*/  ISETP.GT.AND P1, PT, R15, R4, !P1 ;  /* 0x000000040f00720c */ /* 0x000fe40004f24270 */
[----:B------:R-:W-:-:S04]  /*0590*/  ISETP.LT.AND P2, PT, R11, R8, P2 ;  /* 0x000000080b00720c */ /* 0x000fc80001741270 */
[----:B------:R-:W-:-:S13]  /*05a0*/  PLOP3.LUT P1, PT, P1, P2, PT, 0xf8, 0x8f ;  /* 0x00000000008f781c */ /* 0x000fda0000f25f70 */
[----:B------:R-:W-:-:S04]  /*05b0*/  @!P1 ISETP.GE.AND P2, PT, R7, R8, PT ;  /* 0x000000080700920c */ /* 0x000fc80003f46270 */
[----:B------:R-:W-:-:S13]  /*05c0*/  @!P1 ISETP.LE.OR P0, PT, R11, R8, P2 ;  /* 0x000000080b00920c */ /* 0x000fda0001703670 */
.L_x_5:
[----:B------:R-:W-:Y:S05]  /*05d0*/  BSYNC.RECONVERGENT B0 ;  /* 0x0000000000007941 */ /* 0x000fea0003800200 */
.L_x_4:
[----:B------:R-:W-:Y:S01]  /*05e0*/  ISETP.NE.OR P0, PT, R14, R19, !P0 ;  /* 0x000000130e00720c */ /* 0x000fe20004705670 */
[----:B------:R-:W-:Y:S01]  /*05f0*/  BSSY.RECONVERGENT B0, `(.L_x_6) ;  /* 0x000000d000007945 */ /* 0x000fe20003800200 */
[----:B------:R-:W-:-:S11]  /*0600*/  IMAD.MOV.U32 R4, RZ, RZ, -0x1 ;  /* 0xffffffffff047424 */ /* 0x000fd600078e00ff */
[----:B------:R-:W-:Y:S05]  /*0610*/  @P0 BRA `(.L_x_7) ;  /* 0x0000000000280947 */ /* 0x000fea0003800000 */
[----:B------:R-:W0:Y:S01]  /*0620*/  S2R R6, SR_LANEID ;  /* 0x0000000000067919 */ /* 0x000e220000000000 */
[----:B------:R-:W-:Y:S01]  /*0630*/  IABS R4, R12 ;  /* 0x0000000c00047213 */ /* 0x000fe20000000000 */
[----:B------:R-:W-:Y:S01]  /*0640*/  VOTEU.ANY UR4, UPT, PT ;  /* 0x0000000000047886 */ /* 0x000fe200038e0100 */
[----:B------:R-:W-:Y:S01]  /*0650*/  IABS R7, R13 ;  /* 0x0000000d00077213 */ /* 0x000fe20000000000 */
[----:B------:R-:W-:-:S03]  /*0660*/  UFLO.U32 UR4, UR4 ;  /* 0x00000004000472bd */ /* 0x000fc600080e0000 */
[----:B------:R-:W-:-:S04]  /*0670*/  IADD3 R4, PT, PT, R4, R7, RZ ;  /* 0x0000000704047210 */ /* 0x000fc80007ffe0ff */
[----:B------:R-:W-:-:S13]  /*0680*/  CREDUX.MIN.S32 UR5, R4 ;  /* 0x00000000040572cc */ /* 0x000fda0000008200 */
[----:B------:R-:W-:Y:S01]  /*0690*/  IMAD.U32 R7, RZ, RZ, UR5 ;  /* 0x00000005ff077e24 */ /* 0x000fe2000f8e00ff */
[----:B0-----:R-:W-:-:S13]  /*06a0*/  ISETP.EQ.U32.AND P0, PT, R6, UR4, PT ;  /* 0x0000000406007c0c */ /* 0x001fda000bf02070 */
[----:B------:R0:W-:Y:S02]  /*06b0*/  @P0 REDG.E.MIN.S32.STRONG.GPU desc[UR6][R2.64], R7 ;  /* 0x000000070200098e */ /* 0x0001e4000c92e306 */
.L_x_7:
[----:B------:R-:W-:Y:S05]  /*06c0*/  BSYNC.RECONVERGENT B0 ;  /* 0x0000000000007941 */ /* 0x000fea0003800200 */
.L_x_6:
[----:B------:R-:W-:Y:S06]  /*06d0*/  BAR.SYNC.DEFER_BLOCKING 0x0 ;  /* 0x0000000000007b1d */ /* 0x000fec0000010000 */
[----:B0-----:R-:W2:Y:S02]  /*06e0*/  LDG.E R3, desc[UR6][R2.64] ;  /* 0x0000000602037981 */ /* 0x001ea4000c1e1900 */
[----:B--2---:R-:W-:-:S13]  /*06f0*/  ISETP.NE.AND P0, PT, R4, R3, PT ;  /* 0x000000030400720c */ /* 0x004fda0003f05270 */
[----:B------:R-:W-:Y:S05]  /*0700*/  @P0 EXIT ;  /* 0x000000000000094d */ /* 0x000fea0003800000 */
[----:B------:R-:W0:Y:S01]  /*0710*/  S2R R4, SR_LANEID ;  /* 0x0000000000047919 */ /* 0x000e220000000000 */
[----:B------:R-:W1:Y:S01]  /*0720*/  LDC.64 R2, c[0x0][0x3b8] ;  /* 0x0000ee00ff027b82 */ /* 0x000e620000000a00 */
[----:B------:R-:W-:Y:S01]  /*0730*/  VOTEU.ANY UR4, UPT, PT ;  /* 0x0000000000047886 */ /* 0x000fe200038e0100 */
[----:B------:R-:W-:Y:S01]  /*0740*/  IMAD.MOV.U32 R11, RZ, RZ, -0x1 ;  /* 0xffffffffff0b7424 */ /* 0x000fe200078e00ff */
[----:B------:R-:W-:Y:S02]  /*0750*/  UFLO.U32 UR5, UR4 ;  /* 0x00000004000572bd */ /* 0x000fe400080e0000 */
[----:B------:R-:W2:Y:S03]  /*0760*/  POPC R9, UR4 ;  /* 0x0000000400097d09 */ /* 0x000ea60008000000 */
[----:B------:R-:W3:Y:S01]  /*0770*/  LDC.64 R6, c[0x0][0x3b0] ;  /* 0x0000ec00ff067b82 */ /* 0x000ee20000000a00 */
[----:B-1----:R-:W-:-:S05]  /*0780*/  IMAD.WIDE.U32 R2, R5, 0x4, R2 ;  /* 0x0000000405027825 */ /* 0x002fca00078e0002 */
[----:B------:R-:W-:Y:S01]  /*0790*/  REDG.E.ADD.STRONG.GPU desc[UR6][R2.64], R11 ;  /* 0x0000000b0200798e */ /* 0x000fe2000c12e106 */
[----:B0-----:R-:W-:Y:S01]  /*07a0*/  ISETP.EQ.U32.AND P0, PT, R4, UR5, PT ;  /* 0x0000000504007c0c */ /* 0x001fe2000bf02070 */
[----:B---3--:R-:W-:-:S12]  /*07b0*/  IMAD.WIDE.U32 R4, R0, 0x4, R6 ;  /* 0x0000000400047825 */ /* 0x008fd800078e0006 */
[----:B--2---:R-:W-:Y:S01]  /*07c0*/  @P0 REDG.E.ADD.STRONG.GPU desc[UR6][R4.64], R9 ;  /* 0x000000090400098e */ /* 0x004fe2000c12e106 */
[----:B------:R-:W-:Y:S05]  /*07d0*/  EXIT ;  /* 0x000000000000794d */ /* 0x000fea0003800000 */
.L_x_8:
        /* <DEDUP_REMOVED lines=10> */
.L_x_12:


//--------------------- .text._Z7clarityPiii      --------------------------
	.section	.text._Z7clarityPiii,"ax",@progbits
	.align	128
        .global         _Z7clarityPiii
        .type           _Z7clarityPiii,@function
        .size           _Z7clarityPiii,(.L_x_13 - _Z7clarityPiii)
        .other          _Z7clarityPiii,@"STO_CUDA_ENTRY STV_DEFAULT"
_Z7clarityPiii:
.text._Z7clarityPiii:
[----:B------:R-:W-:Y:S01]  /*0000*/  LDC R1, c[0x0][0x37c] ;  /* 0x0000df00ff017b82 */ /* 0x000fe20000000800 */
[----:B------:R-:W0:Y:S01]  /*0010*/  S2R R5, SR_CTAID.X ;  /* 0x0000000000057919 */ /* 0x000e220000002500 */
[----:B------:R-:W0:Y:S01]  /*0020*/  LDCU UR4, c[0x0][0x360] ;  /* 0x00006c00ff0477ac */ /* 0x000e220008000800 */
[----:B------:R-:W0:Y:S01]  /*0030*/  S2R R0, SR_TID.X ;  /* 0x0000000000007919 */ /* 0x000e220000002100 */
[----:B------:R-:W1:Y:S01]  /*0040*/  LDCU UR5, c[0x0][0x388] ;  /* 0x00007100ff0577ac */ /* 0x000e620008000800 */
[----:B0-----:R-:W-:-:S05]  /*0050*/  IMAD R5, R5, UR4, R0 ;  /* 0x0000000405057c24 */ /* 0x001fca000f8e0200 */
[----:B-1----:R-:W-:-:S13]  /*0060*/  ISETP.GE.AND P0, PT, R5, UR5, PT ;  /* 0x0000000505007c0c */ /* 0x002fda000bf06270 */
[----:B------:R-:W-:Y:S05]  /*0070*/  @P0 EXIT ;  /* 0x000000000000094d */ /* 0x000fea0003800000 */
[----:B------:R-:W0:Y:S01]  /*0080*/  LDC.64 R2, c[0x0][0x380] ;  /* 0x0000e000ff027b82 */ /* 0x000e220000000a00 */
[----:B------:R-:W1:Y:S07]  /*0090*/  LDCU.64 UR4, c[0x0][0x358] ;  /* 0x00006b00ff0477ac */ /* 0x000e6e0008000a00 */
[----:B------:R-:W1:Y:S01]  /*00a0*/  LDC R7, c[0x0][0x38c] ;  /* 0x0000e300ff077b82 */ /* 0x000e620000000800 */
[----:B0-----:R-:W-:-:S05]  /*00b0*/  IMAD.WIDE R2, R5, 0x4, R2 ;  /* 0x0000000405027825 */ /* 0x001fca00078e0202 */
[----:B-1----:R-:W-:Y:S01]  /*00c0*/  STG.E desc[UR4][R2.64], R7 ;  /* 0x0000000702007986 */ /* 0x002fe2000c101904 */
[----:B------:R-:W-:Y:S05]  /*00d0*/  EXIT ;  /* 0x000000000000794d */ /* 0x000fea0003800000 */
.L_x_9:
        /* <DEDUP_REMOVED lines=10> */
.L_x_13:


//--------------------- .nv.shared.reserved.0     --------------------------
	.section	.nv.shared.reserved.0,"aw",@nobits
	.weak		__nv_reservedSMEM_offset_0_alias
	.size		__nv_reservedSMEM_offset_0_alias, 0, 64
	.other		__nv_reservedSMEM_offset_0_alias,@"STO_CUDA_RESERVED_SHARED STV_DEFAULT"
__nv_reservedSMEM_offset_0_alias:
	.zero		0
	.zero		64


//--------------------- .nv.constant0._Z7checkerPiS_S_S_ --------------------------
	.section	.nv.constant0._Z7checkerPiS_S_S_,"a",@progbits
	.sectionflags	@""
	.align	4
.nv.constant0._Z7checkerPiS_S_S_:
	.zero		928


//--------------------- .nv.constant0._Z9copypastePiS_ --------------------------
	.section	.nv.constant0._Z9copypastePiS_,"a",@progbits
	.sectionflags	@""
	.align	4
.nv.constant0._Z9copypastePiS_:
	.zero		912


//--------------------- .nv.constant0._Z7nearestPiS_S_S_iS_S_S_ --------------------------
	.section	.nv.constant0._Z7nearestPiS_S_S_iS_S_S_,"a",@progbits
	.sectionflags	@""
	.align	4
.nv.constant0._Z7nearestPiS_S_S_iS_S_S_:
	.zero		960


//--------------------- .nv.constant0._Z7clarityPiii --------------------------
	.section	.nv.constant0._Z7clarityPiii,"a",@progbits
	.sectionflags	@""
	.align	4
.nv.constant0._Z7clarityPiii:
	.zero		912


//--------------------- SYMBOLS --------------------------

	.type		.nv.reservedSmem.offset0,@object
	.size		.nv.reservedSmem.offset0,0x4
